//
// Generated by NVIDIA NVVM Compiler
//
// Compiler Build ID: CL-36424714
// Cuda compilation tools, release 13.0, V13.0.88
// Based on NVVM 20.0.0
//

.version 9.0
.target sm_100
.address_size 64

	// .globl	_Z10cudaConv2dPfS_ii
.const .align 4 .b8 KERNEL[36] = {0, 0, 0, 0, 0, 0, 128, 191, 0, 0, 0, 0, 0, 0, 128, 191, 0, 0, 160, 64, 0, 0, 128, 63, 0, 0, 0, 0, 0, 0, 128, 63};
// _ZZ15cudaConv2dTiledPfS_iiiE10sharedData has been demoted

.visible .entry _Z10cudaConv2dPfS_ii(
	.param .u64 .ptr .align 1 _Z10cudaConv2dPfS_ii_param_0,
	.param .u64 .ptr .align 1 _Z10cudaConv2dPfS_ii_param_1,
	.param .u32 _Z10cudaConv2dPfS_ii_param_2,
	.param .u32 _Z10cudaConv2dPfS_ii_param_3
)
{
	.reg .pred 	%p<31>;
	.reg .b32 	%r<21>;
	.reg .b32 	%f<47>;
	.reg .b64 	%rd<26>;

	ld.param.u64 	%rd6, [_Z10cudaConv2dPfS_ii_param_0];
	ld.param.u64 	%rd7, [_Z10cudaConv2dPfS_ii_param_1];
	ld.param.u32 	%r7, [_Z10cudaConv2dPfS_ii_param_2];
	ld.param.u32 	%r8, [_Z10cudaConv2dPfS_ii_param_3];
	cvta.to.global.u64 	%rd1, %rd7;
	mov.u32 	%r9, %ctaid.y;
	mov.u32 	%r10, %ntid.y;
	mov.u32 	%r11, %tid.y;
	mad.lo.s32 	%r1, %r9, %r10, %r11;
	mov.u32 	%r12, %ctaid.x;
	mov.u32 	%r13, %ntid.x;
	mov.u32 	%r14, %tid.x;
	mad.lo.s32 	%r2, %r12, %r13, %r14;
	setp.ge.s32 	%p3, %r1, %r7;
	setp.ge.s32 	%p4, %r2, %r8;
	or.pred  	%p5, %p3, %p4;
	@%p5 bra 	$L__BB0_20;
	setp.eq.s32 	%p6, %r1, 0;
	add.s32 	%r15, %r1, -1;
	mul.lo.s32 	%r3, %r15, %r8;
	setp.lt.s32 	%p7, %r2, 1;
	cvt.s64.s32 	%rd8, %r3;
	cvt.s64.s32 	%rd2, %r2;
	add.s64 	%rd9, %rd2, %rd8;
	shl.b64 	%rd10, %rd9, 2;
	add.s64 	%rd3, %rd1, %rd10;
	mov.f32 	%f39, 0f00000000;
	or.pred  	%p8, %p7, %p6;
	@%p8 bra 	$L__BB0_3;
	ld.global.f32 	%f20, [%rd3+-4];
	ld.const.f32 	%f21, [KERNEL];
	fma.rn.f32 	%f39, %f20, %f21, 0f00000000;
$L__BB0_3:
	setp.eq.s32 	%p9, %r1, 0;
	setp.lt.s32 	%p10, %r2, 0;
	or.pred  	%p11, %p10, %p9;
	@%p11 bra 	$L__BB0_5;
	add.s32 	%r16, %r2, %r3;
	mul.wide.s32 	%rd11, %r16, 4;
	add.s64 	%rd12, %rd1, %rd11;
	ld.global.f32 	%f22, [%rd12];
	ld.const.f32 	%f23, [KERNEL+4];
	fma.rn.f32 	%f39, %f22, %f23, %f39;
$L__BB0_5:
	setp.eq.s32 	%p12, %r1, 0;
	add.s32 	%r17, %r2, 1;
	setp.gt.s32 	%p13, %r2, -2;
	setp.lt.s32 	%p14, %r17, %r8;
	and.pred  	%p1, %p13, %p14;
	not.pred 	%p15, %p1;
	or.pred  	%p16, %p15, %p12;
	@%p16 bra 	$L__BB0_7;
	ld.global.f32 	%f24, [%rd3+4];
	ld.const.f32 	%f25, [KERNEL+8];
	fma.rn.f32 	%f39, %f24, %f25, %f39;
$L__BB0_7:
	setp.gt.s32 	%p17, %r2, 0;
	mul.lo.s32 	%r4, %r1, %r8;
	setp.le.s32 	%p18, %r2, %r8;
	and.pred  	%p2, %p17, %p18;
	cvt.s64.s32 	%rd13, %r4;
	add.s64 	%rd14, %rd2, %rd13;
	shl.b64 	%rd15, %rd14, 2;
	add.s64 	%rd4, %rd1, %rd15;
	not.pred 	%p19, %p2;
	@%p19 bra 	$L__BB0_9;
	ld.global.f32 	%f26, [%rd4+-4];
	ld.const.f32 	%f27, [KERNEL+12];
	fma.rn.f32 	%f39, %f26, %f27, %f39;
$L__BB0_9:
	setp.lt.s32 	%p20, %r2, 0;
	@%p20 bra 	$L__BB0_11;
	add.s32 	%r18, %r2, %r4;
	mul.wide.s32 	%rd16, %r18, 4;
	add.s64 	%rd17, %rd1, %rd16;
	ld.global.f32 	%f28, [%rd17];
	ld.const.f32 	%f29, [KERNEL+16];
	fma.rn.f32 	%f39, %f28, %f29, %f39;
$L__BB0_11:
	@%p15 bra 	$L__BB0_13;
	ld.global.f32 	%f30, [%rd4+4];
	ld.const.f32 	%f31, [KERNEL+20];
	fma.rn.f32 	%f39, %f30, %f31, %f39;
$L__BB0_13:
	add.s32 	%r5, %r1, 1;
	setp.ge.u32 	%p22, %r5, %r7;
	add.s32 	%r6, %r4, %r8;
	cvt.s64.s32 	%rd18, %r6;
	add.s64 	%rd19, %rd2, %rd18;
	shl.b64 	%rd20, %rd19, 2;
	add.s64 	%rd5, %rd1, %rd20;
	or.pred  	%p24, %p19, %p22;
	@%p24 bra 	$L__BB0_15;
	ld.global.f32 	%f32, [%rd5+-4];
	ld.const.f32 	%f33, [KERNEL+24];
	fma.rn.f32 	%f39, %f32, %f33, %f39;
$L__BB0_15:
	setp.ge.u32 	%p25, %r5, %r7;
	setp.lt.s32 	%p26, %r2, 0;
	or.pred  	%p27, %p26, %p25;
	@%p27 bra 	$L__BB0_17;
	add.s32 	%r19, %r2, %r6;
	mul.wide.s32 	%rd21, %r19, 4;
	add.s64 	%rd22, %rd1, %rd21;
	ld.global.f32 	%f34, [%rd22];
	ld.const.f32 	%f35, [KERNEL+28];
	fma.rn.f32 	%f39, %f34, %f35, %f39;
$L__BB0_17:
	setp.ge.u32 	%p28, %r5, %r7;
	or.pred  	%p30, %p15, %p28;
	@%p30 bra 	$L__BB0_19;
	ld.global.f32 	%f36, [%rd5+4];
	ld.const.f32 	%f37, [KERNEL+32];
	fma.rn.f32 	%f39, %f36, %f37, %f39;
$L__BB0_19:
	add.s32 	%r20, %r4, %r2;
	cvta.to.global.u64 	%rd23, %rd6;
	mul.wide.s32 	%rd24, %r20, 4;
	add.s64 	%rd25, %rd23, %rd24;
	st.global.f32 	[%rd25], %f39;
$L__BB0_20:
	ret;

}
	// .globl	_Z15cudaConv2dTiledPfS_iii
.visible .entry _Z15cudaConv2dTiledPfS_iii(
	.param .u64 .ptr .align 1 _Z15cudaConv2dTiledPfS_iii_param_0,
	.param .u64 .ptr .align 1 _Z15cudaConv2dTiledPfS_iii_param_1,
	.param .u32 _Z15cudaConv2dTiledPfS_iii_param_2,
	.param .u32 _Z15cudaConv2dTiledPfS_iii_param_3,
	.param .u32 _Z15cudaConv2dTiledPfS_iii_param_4
)
{
	.reg .pred 	%p<11>;
	.reg .b32 	%r<21>;
	.reg .b32 	%f<29>;
	.reg .b64 	%rd<12>;
	// demoted variable
	.shared .align 4 .b8 _ZZ15cudaConv2dTiledPfS_iiiE10sharedData[4096];
	ld.param.u64 	%rd1, [_Z15cudaConv2dTiledPfS_iii_param_0];
	ld.param.u64 	%rd2, [_Z15cudaConv2dTiledPfS_iii_param_1];
	ld.param.u32 	%r6, [_Z15cudaConv2dTiledPfS_iii_param_2];
	ld.param.u32 	%r7, [_Z15cudaConv2dTiledPfS_iii_param_3];
	ld.param.u32 	%r8, [_Z15cudaConv2dTiledPfS_iii_param_4];
	mov.u32 	%r9, %ctaid.y;
	mov.u32 	%r1, %tid.y;
	mad.lo.s32 	%r2, %r8, %r9, %r1;
	mov.u32 	%r10, %ctaid.x;
	mov.u32 	%r3, %tid.x;
	mad.lo.s32 	%r4, %r8, %r10, %r3;
	setp.gt.s32 	%p1, %r2, %r6;
	min.s32 	%r11, %r2, %r4;
	setp.lt.s32 	%p2, %r11, 1;
	setp.gt.s32 	%p3, %r4, %r7;
	or.pred  	%p4, %p1, %p3;
	shl.b32 	%r12, %r1, 7;
	mov.u32 	%r13, _ZZ15cudaConv2dTiledPfS_iiiE10sharedData;
	add.s32 	%r14, %r13, %r12;
	shl.b32 	%r15, %r3, 2;
	add.s32 	%r5, %r14, %r15;
	or.pred  	%p5, %p4, %p2;
	@%p5 bra 	$L__BB1_2;
	cvta.to.global.u64 	%rd3, %rd2;
	add.s32 	%r17, %r2, -1;
	mul.lo.s32 	%r18, %r17, %r7;
	cvt.s64.s32 	%rd4, %r18;
	cvt.u64.u32 	%rd5, %r4;
	add.s64 	%rd6, %rd5, %rd4;
	shl.b64 	%rd7, %rd6, 2;
	add.s64 	%rd8, %rd3, %rd7;
	ld.global.f32 	%f1, [%rd8+-4];
	st.shared.f32 	[%r5], %f1;
	bra.uni 	$L__BB1_3;
$L__BB1_2:
	mov.b32 	%r16, 0;
	st.shared.u32 	[%r5], %r16;
$L__BB1_3:
	bar.sync 	0;
	max.u32 	%r19, %r1, %r3;
	setp.ge.u32 	%p6, %r19, %r8;
	setp.ge.s32 	%p7, %r2, %r6;
	setp.ge.s32 	%p8, %r4, %r7;
	or.pred  	%p9, %p7, %p8;
	or.pred  	%p10, %p9, %p6;
	@%p10 bra 	$L__BB1_5;
	ld.shared.f32 	%f2, [%r5];
	ld.const.f32 	%f3, [KERNEL];
	fma.rn.f32 	%f4, %f2, %f3, 0f00000000;
	ld.shared.f32 	%f5, [%r5+4];
	ld.const.f32 	%f6, [KERNEL+4];
	fma.rn.f32 	%f7, %f5, %f6, %f4;
	ld.shared.f32 	%f8, [%r5+8];
	ld.const.f32 	%f9, [KERNEL+8];
	fma.rn.f32 	%f10, %f8, %f9, %f7;
	ld.shared.f32 	%f11, [%r5+128];
	ld.const.f32 	%f12, [KERNEL+12];
	fma.rn.f32 	%f13, %f11, %f12, %f10;
	ld.shared.f32 	%f14, [%r5+132];
	ld.const.f32 	%f15, [KERNEL+16];
	fma.rn.f32 	%f16, %f14, %f15, %f13;
	ld.shared.f32 	%f17, [%r5+136];
	ld.const.f32 	%f18, [KERNEL+20];
	fma.rn.f32 	%f19, %f17, %f18, %f16;
	ld.shared.f32 	%f20, [%r5+256];
	ld.const.f32 	%f21, [KERNEL+24];
	fma.rn.f32 	%f22, %f20, %f21, %f19;
	ld.shared.f32 	%f23, [%r5+260];
	ld.const.f32 	%f24, [KERNEL+28];
	fma.rn.f32 	%f25, %f23, %f24, %f22;
	ld.shared.f32 	%f26, [%r5+264];
	ld.const.f32 	%f27, [KERNEL+32];
	fma.rn.f32 	%f28, %f26, %f27, %f25;
	mad.lo.s32 	%r20, %r2, %r7, %r4;
	cvta.to.global.u64 	%rd9, %rd1;
	mul.wide.s32 	%rd10, %r20, 4;
	add.s64 	%rd11, %rd9, %rd10;
	st.global.f32 	[%rd11], %f28;
$L__BB1_5:
	ret;

}
	// .globl	_Z8cudaFillPffi
.visible .entry _Z8cudaFillPffi(
	.param .u64 .ptr .align 1 _Z8cudaFillPffi_param_0,
	.param .f32 _Z8cudaFillPffi_param_1,
	.param .u32 _Z8cudaFillPffi_param_2
)
{
	.reg .pred 	%p<2>;
	.reg .b32 	%r<6>;
	.reg .b32 	%f<2>;
	.reg .b64 	%rd<5>;

	ld.param.u64 	%rd1, [_Z8cudaFillPffi_param_0];
	ld.param.f32 	%f1, [_Z8cudaFillPffi_param_1];
	ld.param.u32 	%r2, [_Z8cudaFillPffi_param_2];
	mov.u32 	%r3, %ctaid.x;
	mov.u32 	%r4, %ntid.x;
	mov.u32 	%r5, %tid.x;
	mad.lo.s32 	%r1, %r3, %r4, %r5;
	setp.ge.s32 	%p1, %r1, %r2;
	@%p1 bra 	$L__BB2_2;
	cvta.to.global.u64 	%rd2, %rd1;
	mul.wide.s32 	%rd3, %r1, 4;
	add.s64 	%rd4, %rd2, %rd3;
	st.global.f32 	[%rd4], %f1;
$L__BB2_2:
	ret;

}


// ===== COMPILED SASS (sm_100) =====

	.target	sm_100

	.elftype	@"ET_EXEC"


//--------------------- .note.nv.tkinfo           --------------------------
	.section	.note.nv.tkinfo,"",@"SHT_NOTE"
	.sectionflags	@"SHF_NOTE_NV_TKINFO"
	.tkinfo
        /*0018*/ 	.word	0x00000002
        /*0030*/ 	.string	""
        /*0030*/ 	.string	"ptxas"
        /*0030*/ 	.string	"Cuda compilation tools, release 13.0, V13.0.88"
        /*0030*/ 	.string	"Build cuda_13.0.r13.0/compiler.36424714_0"
        /*0030*/ 	.string	"-arch sm_100 -m 64 "



//--------------------- .note.nv.cuinfo           --------------------------
	.section	.note.nv.cuinfo,"",@"SHT_NOTE"
	.sectionflags	@"SHF_NOTE_NV_CUINFO"
        /*0018*/ 	.short	0x0002
        /*001a*/ 	.short	0x0064
        /*001c*/ 	.short	0x0082
	.zero		2


//--------------------- .nv.info                  --------------------------
	.section	.nv.info,"",@"SHT_CUDA_INFO"
	.align	4


	//----- nvinfo : EIATTR_REGCOUNT
	.align		4
        /*0000*/ 	.byte	0x04, 0x2f
        /*0002*/ 	.short	(.L_2 - .L_1)
	.align		4
.L_1:
        /*0004*/ 	.word	index@(_Z10cudaConv2dPfS_ii)
        /*0008*/ 	.word	0x00000017


	//----- nvinfo : EIATTR_FRAME_SIZE
	.align		4
.L_2:
        /*000c*/ 	.byte	0x04, 0x11
        /*000e*/ 	.short	(.L_4 - .L_3)
	.align		4
.L_3:
        /*0010*/ 	.word	index@(_Z10cudaConv2dPfS_ii)
        /*0014*/ 	.word	0x00000000


	//----- nvinfo : EIATTR_REGCOUNT
	.align		4
.L_4:
        /*0018*/ 	.byte	0x04, 0x2f
        /*001a*/ 	.short	(.L_6 - .L_5)
	.align		4
.L_5:
        /*001c*/ 	.word	index@(_Z15cudaConv2dTiledPfS_iii)
        /*0020*/ 	.word	0x00000016


	//----- nvinfo : EIATTR_FRAME_SIZE
	.align		4
.L_6:
        /*0024*/ 	.byte	0x04, 0x11
        /*0026*/ 	.short	(.L_8 - .L_7)
	.align		4
.L_7:
        /*0028*/ 	.word	index@(_Z15cudaConv2dTiledPfS_iii)
        /*002c*/ 	.word	0x00000000


	//----- nvinfo : EIATTR_REGCOUNT
	.align		4
.L_8:
        /*0030*/ 	.byte	0x04, 0x2f
        /*0032*/ 	.short	(.L_10 - .L_9)
	.align		4
.L_9:
        /*0034*/ 	.word	index@(_Z8cudaFillPffi)
        /*0038*/ 	.word	0x0000000a


	//----- nvinfo : EIATTR_FRAME_SIZE
	.align		4
.L_10:
        /*003c*/ 	.byte	0x04, 0x11
        /*003e*/ 	.short	(.L_12 - .L_11)
	.align		4
.L_11:
        /*0040*/ 	.word	index@(_Z8cudaFillPffi)
        /*0044*/ 	.word	0x00000000


	//----- nvinfo : EIATTR_MIN_STACK_SIZE
	.align		4
.L_12:
        /*0048*/ 	.byte	0x04, 0x12
        /*004a*/ 	.short	(.L_14 - .L_13)
	.align		4
.L_13:
        /*004c*/ 	.word	index@(_Z8cudaFillPffi)
        /*0050*/ 	.word	0x00000000


	//----- nvinfo : EIATTR_MIN_STACK_SIZE
	.align		4
.L_14:
        /*0054*/ 	.byte	0x04, 0x12
        /*0056*/ 	.short	(.L_16 - .L_15)
	.align		4
.L_15:
        /*0058*/ 	.word	index@(_Z15cudaConv2dTiledPfS_iii)
        /*005c*/ 	.word	0x00000000


	//----- nvinfo : EIATTR_MIN_STACK_SIZE
	.align		4
.L_16:
        /*0060*/ 	.byte	0x04, 0x12
        /*0062*/ 	.short	(.L_18 - .L_17)
	.align		4
.L_17:
        /*0064*/ 	.word	index@(_Z10cudaConv2dPfS_ii)
        /*0068*/ 	.word	0x00000000
.L_18:


//--------------------- .nv.compat                --------------------------
	.section	.nv.compat,"",@"SHT_CUDA_COMPAT_INFO"
	.align	4
        /*0000*/ 	.byte	0x02, 0x09, 0x00, 0x00, 0x02, 0x02, 0x01, 0x00, 0x02, 0x05, 0x05, 0x00, 0x03, 0x07, 0x01, 0x01
        /*0010*/ 	.byte	0x02, 0x03, 0x00, 0x00, 0x02, 0x06, 0x01, 0x00, 0x04, 0x0b, 0x08, 0x00, 0x09, 0x00, 0x00, 0x00
        /*0020*/ 	.byte	0x00, 0x00, 0x00, 0x00


//--------------------- .nv.info._Z8cudaFillPffi  --------------------------
	.section	.nv.info._Z8cudaFillPffi,"",@"SHT_CUDA_INFO"
	.sectionflags	@""
	.align	4


	//----- nvinfo : EIATTR_CUDA_API_VERSION
	.align		4
        /*0000*/ 	.byte	0x04, 0x37
        /*0002*/ 	.short	(.L_20 - .L_19)
.L_19:
        /*0004*/ 	.word	0x00000082


	//----- nvinfo : EIATTR_KPARAM_INFO
	.align		4
.L_20:
        /*0008*/ 	.byte	0x04, 0x17
        /*000a*/ 	.short	(.L_22 - .L_21)
.L_21:
        /*000c*/ 	.word	0x00000000
        /*0010*/ 	.short	0x0002
        /*0012*/ 	.short	0x000c
        /*0014*/ 	.byte	0x00, 0xf0, 0x11, 0x00


	//----- nvinfo : EIATTR_KPARAM_INFO
	.align		4
.L_22:
        /*0018*/ 	.byte	0x04, 0x17
        /*001a*/ 	.short	(.L_24 - .L_23)
.L_23:
        /*001c*/ 	.word	0x00000000
        /*0020*/ 	.short	0x0001
        /*0022*/ 	.short	0x0008
        /*0024*/ 	.byte	0x00, 0xf0, 0x11, 0x00


	//----- nvinfo : EIATTR_KPARAM_INFO
	.align		4
.L_24:
        /*0028*/ 	.byte	0x04, 0x17
        /*002a*/ 	.short	(.L_26 - .L_25)
.L_25:
        /*002c*/ 	.word	0x00000000
        /*0030*/ 	.short	0x0000
        /*0032*/ 	.short	0x0000
        /*0034*/ 	.byte	0x00, 0xf5, 0x21, 0x00


	//----- nvinfo : EIATTR_SPARSE_MMA_MASK
	.align		4
.L_26:
        /*0038*/ 	.byte	0x03, 0x50
        /*003a*/ 	.short	0x0000


	//----- nvinfo : EIATTR_MAXREG_COUNT
	.align		4
        /*003c*/ 	.byte	0x03, 0x1b
        /*003e*/ 	.short	0x00ff


	//----- nvinfo : EIATTR_MERCURY_ISA_VERSION
	.align		4
        /*0040*/ 	.byte	0x03, 0x5f
        /*0042*/ 	.short	0x0101


	//----- nvinfo : EIATTR_VRC_CTA_INIT_COUNT
	.align		4
        /*0044*/ 	.byte	0x02, 0x4a
	.zero		1
	.zero		1


	//----- nvinfo : EIATTR_EXIT_INSTR_OFFSETS
	.align		4
        /*0048*/ 	.byte	0x04, 0x1c
        /*004a*/ 	.short	(.L_28 - .L_27)


	//   ....[0]....
.L_27:
        /*004c*/ 	.word	0x00000070


	//   ....[1]....
        /*0050*/ 	.word	0x000000d0


	//----- nvinfo : EIATTR_CBANK_PARAM_SIZE
	.align		4
.L_28:
        /*0054*/ 	.byte	0x03, 0x19
        /*0056*/ 	.short	0x0010


	//----- nvinfo : EIATTR_PARAM_CBANK
	.align		4
        /*0058*/ 	.byte	0x04, 0x0a
        /*005a*/ 	.short	(.L_30 - .L_29)
	.align		4
.L_29:
        /*005c*/ 	.word	index@(.nv.constant0._Z8cudaFillPffi)
        /*0060*/ 	.short	0x0380
        /*0062*/ 	.short	0x0010


	//----- nvinfo : EIATTR_SW_WAR
	.align		4
.L_30:
        /*0064*/ 	.byte	0x04, 0x36
        /*0066*/ 	.short	(.L_32 - .L_31)
.L_31:
        /*0068*/ 	.word	0x00000008
.L_32:


//--------------------- .nv.info._Z15cudaConv2dTiledPfS_iii --------------------------
	.section	.nv.info._Z15cudaConv2dTiledPfS_iii,"",@"SHT_CUDA_INFO"
	.sectionflags	@""
	.align	4


	//----- nvinfo : EIATTR_CUDA_API_VERSION
	.align		4
        /*0000*/ 	.byte	0x04, 0x37
        /*0002*/ 	.short	(.L_34 - .L_33)
.L_33:
        /*0004*/ 	.word	0x00000082


	//----- nvinfo : EIATTR_KPARAM_INFO
	.align		4
.L_34:
        /*0008*/ 	.byte	0x04, 0x17
        /*000a*/ 	.short	(.L_36 - .L_35)
.L_35:
        /*000c*/ 	.word	0x00000000
        /*0010*/ 	.short	0x0004
        /*0012*/ 	.short	0x0018
        /*0014*/ 	.byte	0x00, 0xf0, 0x11, 0x00


	//----- nvinfo : EIATTR_KPARAM_INFO
	.align		4
.L_36:
        /*0018*/ 	.byte	0x04, 0x17
        /*001a*/ 	.short	(.L_38 - .L_37)
.L_37:
        /*001c*/ 	.word	0x00000000
        /*0020*/ 	.short	0x0003
        /*0022*/ 	.short	0x0014
        /*0024*/ 	.byte	0x00, 0xf0, 0x11, 0x00


	//----- nvinfo : EIATTR_KPARAM_INFO
	.align		4
.L_38:
        /*0028*/ 	.byte	0x04, 0x17
        /*002a*/ 	.short	(.L_40 - .L_39)
.L_39:
        /*002c*/ 	.word	0x00000000
        /*0030*/ 	.short	0x0002
        /*0032*/ 	.short	0x0010
        /*0034*/ 	.byte	0x00, 0xf0, 0x11, 0x00


	//----- nvinfo : EIATTR_KPARAM_INFO
	.align		4
.L_40:
        /*0038*/ 	.byte	0x04, 0x17
        /*003a*/ 	.short	(.L_42 - .L_41)
.L_41:
        /*003c*/ 	.word	0x00000000
        /*0040*/ 	.short	0x0001
        /*0042*/ 	.short	0x0008
        /*0044*/ 	.byte	0x00, 0xf5, 0x21, 0x00


	//----- nvinfo : EIATTR_KPARAM_INFO
	.align		4
.L_42:
        /*0048*/ 	.byte	0x04, 0x17
        /*004a*/ 	.short	(.L_44 - .L_43)
.L_43:
        /*004c*/ 	.word	0x00000000
        /*0050*/ 	.short	0x0000
        /*0052*/ 	.short	0x0000
        /*0054*/ 	.byte	0x00, 0xf5, 0x21, 0x00


	//----- nvinfo : EIATTR_SPARSE_MMA_MASK
	.align		4
.L_44:
        /*0058*/ 	.byte	0x03, 0x50
        /*005a*/ 	.short	0x0000


	//----- nvinfo : EIATTR_MAXREG_COUNT
	.align		4
        /*005c*/ 	.byte	0x03, 0x1b
        /*005e*/ 	.short	0x00ff


	//----- nvinfo : EIATTR_NUM_BARRIERS
	.align		4
        /*0060*/ 	.byte	0x02, 0x4c
        /*0062*/ 	.byte	0x01
	.zero		1


	//----- nvinfo : EIATTR_MERCURY_ISA_VERSION
	.align		4
        /*0064*/ 	.byte	0x03, 0x5f
        /*0066*/ 	.short	0x0101


	//----- nvinfo : EIATTR_VRC_CTA_INIT_COUNT
	.align		4
        /*0068*/ 	.byte	0x02, 0x4a
	.zero		1
	.zero		1


	//----- nvinfo : EIATTR_EXIT_INSTR_OFFSETS
	.align		4
        /*006c*/ 	.byte	0x04, 0x1c
        /*006e*/ 	.short	(.L_46 - .L_45)


	//   ....[0]....
.L_45:
        /*0070*/ 	.word	0x00000220


	//   ....[1]....
        /*0074*/ 	.word	0x000003c0


	//----- nvinfo : EIATTR_CBANK_PARAM_SIZE
	.align		4
.L_46:
        /*0078*/ 	.byte	0x03, 0x19
        /*007a*/ 	.short	0x001c


	//----- nvinfo : EIATTR_PARAM_CBANK
	.align		4
        /*007c*/ 	.byte	0x04, 0x0a
        /*007e*/ 	.short	(.L_48 - .L_47)
	.align		4
.L_47:
        /*0080*/ 	.word	index@(.nv.constant0._Z15cudaConv2dTiledPfS_iii)
        /*0084*/ 	.short	0x0380
        /*0086*/ 	.short	0x001c


	//----- nvinfo : EIATTR_SW_WAR
	.align		4
.L_48:
        /*0088*/ 	.byte	0x04, 0x36
        /*008a*/ 	.short	(.L_50 - .L_49)
.L_49:
        /*008c*/ 	.word	0x00000008
.L_50:


//--------------------- .nv.info._Z10cudaConv2dPfS_ii --------------------------
	.section	.nv.info._Z10cudaConv2dPfS_ii,"",@"SHT_CUDA_INFO"
	.sectionflags	@""
	.align	4


	//----- nvinfo : EIATTR_CUDA_API_VERSION
	.align		4
        /*0000*/ 	.byte	0x04, 0x37
        /*0002*/ 	.short	(.L_52 - .L_51)
.L_51:
        /*0004*/ 	.word	0x00000082


	//----- nvinfo : EIATTR_KPARAM_INFO
	.align		4
.L_52:
        /*0008*/ 	.byte	0x04, 0x17
        /*000a*/ 	.short	(.L_54 - .L_53)
.L_53:
        /*000c*/ 	.word	0x00000000
        /*0010*/ 	.short	0x0003
        /*0012*/ 	.short	0x0014
        /*0014*/ 	.byte	0x00, 0xf0, 0x11, 0x00


	//----- nvinfo : EIATTR_KPARAM_INFO
	.align		4
.L_54:
        /*0018*/ 	.byte	0x04, 0x17
        /*001a*/ 	.short	(.L_56 - .L_55)
.L_55:
        /*001c*/ 	.word	0x00000000
        /*0020*/ 	.short	0x0002
        /*0022*/ 	.short	0x0010
        /*0024*/ 	.byte	0x00, 0xf0, 0x11, 0x00


	//----- nvinfo : EIATTR_KPARAM_INFO
	.align		4
.L_56:
        /*0028*/ 	.byte	0x04, 0x17
        /*002a*/ 	.short	(.L_58 - .L_57)
.L_57:
        /*002c*/ 	.word	0x00000000
        /*0030*/ 	.short	0x0001
        /*0032*/ 	.short	0x0008
        /*0034*/ 	.byte	0x00, 0xf5, 0x21, 0x00


	//----- nvinfo : EIATTR_KPARAM_INFO
	.align		4
.L_58:
        /*0038*/ 	.byte	0x04, 0x17
        /*003a*/ 	.short	(.L_60 - .L_59)
.L_59:
        /*003c*/ 	.word	0x00000000
        /*0040*/ 	.short	0x0000
        /*0042*/ 	.short	0x0000
        /*0044*/ 	.byte	0x00, 0xf5, 0x21, 0x00


	//----- nvinfo : EIATTR_SPARSE_MMA_MASK
	.align		4
.L_60:
        /*0048*/ 	.byte	0x03, 0x50
        /*004a*/ 	.short	0x0000


	//----- nvinfo : EIATTR_MAXREG_COUNT
	.align		4
        /*004c*/ 	.byte	0x03, 0x1b
        /*004e*/ 	.short	0x00ff


	//----- nvinfo : EIATTR_MERCURY_ISA_VERSION
	.align		4
        /*0050*/ 	.byte	0x03, 0x5f
        /*0052*/ 	.short	0x0101


	//----- nvinfo : EIATTR_VRC_CTA_INIT_COUNT
	.align		4
        /*0054*/ 	.byte	0x02, 0x4a
	.zero		1
	.zero		1


	//----- nvinfo : EIATTR_EXIT_INSTR_OFFSETS
	.align		4
        /*0058*/ 	.byte	0x04, 0x1c
        /*005a*/ 	.short	(.L_62 - .L_61)


	//   ....[0]....
.L_61:
        /*005c*/ 	.word	0x000000c0


	//   ....[1]....
        /*0060*/ 	.word	0x00000570


	//----- nvinfo : EIATTR_CBANK_PARAM_SIZE
	.align		4
.L_62:
        /*0064*/ 	.byte	0x03, 0x19
        /*0066*/ 	.short	0x0018


	//----- nvinfo : EIATTR_PARAM_CBANK
	.align		4
        /*0068*/ 	.byte	0x04, 0x0a
        /*006a*/ 	.short	(.L_64 - .L_63)
	.align		4
.L_63:
        /*006c*/ 	.word	index@(.nv.constant0._Z10cudaConv2dPfS_ii)
        /*0070*/ 	.short	0x0380
        /*0072*/ 	.short	0x0018


	//----- nvinfo : EIATTR_SW_WAR
	.align		4
.L_64:
        /*0074*/ 	.byte	0x04, 0x36
        /*0076*/ 	.short	(.L_66 - .L_65)
.L_65:
        /*0078*/ 	.word	0x00000008
.L_66:


//--------------------- .nv.callgraph             --------------------------
	.section	.nv.callgraph,"",@"SHT_CUDA_CALLGRAPH"
	.align	4
	.sectionentsize	8
	.align		4
        /*0000*/ 	.word	0x00000000
	.align		4
        /*0004*/ 	.word	0xffffffff
	.align		4
        /*0008*/ 	.word	0x00000000
	.align		4
        /*000c*/ 	.word	0xfffffffe
	.align		4
        /*0010*/ 	.word	0x00000000
	.align		4
        /*0014*/ 	.word	0xfffffffd
	.align		4
        /*0018*/ 	.word	0x00000000
	.align		4
        /*001c*/ 	.word	0xfffffffc


//--------------------- .nv.constant3             --------------------------
	.section	.nv.constant3,"a",@progbits
	.align	4
.nv.constant3:
	.type		KERNEL,@object
	.size		KERNEL,(.L_0 - KERNEL)
KERNEL:
        /*0000*/ 	.byte	0x00, 0x00, 0x00, 0x00, 0x00, 0x00, 0x80, 0xbf, 0x00, 0x00, 0x00, 0x00, 0x00, 0x00, 0x80, 0xbf
        /*0010*/ 	.byte	0x00, 0x00, 0xa0, 0x40, 0x00, 0x00, 0x80, 0x3f, 0x00, 0x00, 0x00, 0x00, 0x00, 0x00, 0x80, 0x3f
        /*0020*/ 	.byte	0x00, 0x00, 0x00, 0x00
.L_0:


//--------------------- .text._Z8cudaFillPffi     --------------------------
	.section	.text._Z8cudaFillPffi,"ax",@progbits
	.align	128
        .global         _Z8cudaFillPffi
        .type           _Z8cudaFillPffi,@function
        .size           _Z8cudaFillPffi,(.L_x_3 - _Z8cudaFillPffi)
        .other          _Z8cudaFillPffi,@"STO_CUDA_ENTRY STV_DEFAULT"
_Z8cudaFillPffi:
.text._Z8cudaFillPffi:
[----:B------:R-:W-:Y:S01]  /*0000*/  LDC R1, c[0x0][0x37c] ;  /* 0x0000df00ff017b82 */ /* 0x000fe20000000800 */
[----:B------:R-:W0:Y:S07]  /*0010*/  S2R R0, SR_TID.X ;  /* 0x0000000000007919 */ /* 0x000e2e0000002100 */
[----:B------:R-:W0:Y:S01]  /*0020*/  S2UR UR4, SR_CTAID.X ;  /* 0x00000000000479c3 */ /* 0x000e220000002500 */
[----:B------:R-:W1:Y:S07]  /*0030*/  LDCU UR5, c[0x0][0x38c] ;  /* 0x00007180ff0577ac */ /* 0x000e6e0008000800 */
[----:B------:R-:W0:Y:S02]  /*0040*/  LDC R5, c[0x0][0x360] ;  /* 0x0000d800ff057b82 */ /* 0x000e240000000800 */
[----:B0-----:R-:W-:-:S05]  /*0050*/  IMAD R5, R5, UR4, R0 ;  /* 0x0000000405057c24 */ /* 0x001fca000f8e0200 */
[----:B-1----:R-:W-:-:S13]  /*0060*/  ISETP.GE.AND P0, PT, R5, UR5, PT ;  /* 0x0000000505007c0c */ /* 0x002fda000bf06270 */
[----:B------:R-:W-:Y:S05]  /*0070*/  @P0 EXIT ;  /* 0x000000000000094d */ /* 0x000fea0003800000 */
[----:B------:R-:W0:Y:S01]  /*0080*/  LDC.64 R2, c[0x0][0x380] ;  /* 0x0000e000ff027b82 */ /* 0x000e220000000a00 */
[----:B------:R-:W1:Y:S07]  /*0090*/  LDCU.64 UR4, c[0x0][0x358] ;  /* 0x00006b00ff0477ac */ /* 0x000e6e0008000a00 */
[----:B------:R-:W1:Y:S01]  /*00a0*/  LDC R7, c[0x0][0x388] ;  /* 0x0000e200ff077b82 */ /* 0x000e620000000800 */
[----:B0-----:R-:W-:-:S05]  /*00b0*/  IMAD.WIDE R2, R5, 0x4, R2 ;  /* 0x0000000405027825 */ /* 0x001fca00078e0202 */
[----:B-1----:R-:W-:Y:S01]  /*00c0*/  STG.E desc[UR4][R2.64], R7 ;  /* 0x0000000702007986 */ /* 0x002fe2000c101904 */
[----:B------:R-:W-:Y:S05]  /*00d0*/  EXIT ;  /* 0x000000000000794d */ /* 0x000fea0003800000 */
.L_x_0:
[----:B------:R-:W-:-:S00]  /*00e0*/  BRA `(.L_x_0) ;  /* 0xfffffffc00fc7947 */ /* 0x000fc0000383ffff */
[----:B------:R-:W-:-:S00]  /*00f0*/  NOP ;  /* 0x0000000000007918 */ /* 0x000fc00000000000 */
        /* <DEDUP_REMOVED lines=8> */
.L_x_3:


//--------------------- .text._Z15cudaConv2dTiledPfS_iii --------------------------
	.section	.text._Z15cudaConv2dTiledPfS_iii,"ax",@progbits
	.align	128
        .global         _Z15cudaConv2dTiledPfS_iii
        .type           _Z15cudaConv2dTiledPfS_iii,@function
        .size           _Z15cudaConv2dTiledPfS_iii,(.L_x_4 - _Z15cudaConv2dTiledPfS_iii)
        .other          _Z15cudaConv2dTiledPfS_iii,@"STO_CUDA_ENTRY STV_DEFAULT"
_Z15cudaConv2dTiledPfS_iii:
.text._Z15cudaConv2dTiledPfS_iii:
[----:B------:R-:W-:Y:S01]  /*0000*/  LDC R1, c[0x0][0x37c] ;  /* 0x0000df00ff017b82 */ /* 0x000fe20000000800 */
[----:B------:R-:W0:Y:S07]  /*0010*/  S2R R8, SR_TID.X ;  /* 0x0000000000087919 */ /* 0x000e2e0000002100 */
[----:B------:R-:W0:Y:S01]  /*0020*/  S2UR UR5, SR_CTAID.X ;  /* 0x00000000000579c3 */ /* 0x000e220000002500 */
[----:B------:R-:W1:Y:S01]  /*0030*/  LDCU.64 UR8, c[0x0][0x390] ;  /* 0x00007200ff0877ac */ /* 0x000e620008000a00 */
[----:B------:R-:W2:Y:S01]  /*0040*/  S2R R7, SR_TID.Y ;  /* 0x0000000000077919 */ /* 0x000ea20000002200 */
[----:B------:R-:W3:Y:S05]  /*0050*/  LDCU.64 UR6, c[0x0][0x358] ;  /* 0x00006b00ff0677ac */ /* 0x000eea0008000a00 */
[----:B------:R-:W0:Y:S08]  /*0060*/  LDC R9, c[0x0][0x398] ;  /* 0x0000e600ff097b82 */ /* 0x000e300000000800 */
[----:B------:R-:W2:Y:S01]  /*0070*/  S2UR UR4, SR_CTAID.Y ;  /* 0x00000000000479c3 */ /* 0x000ea20000002600 */
[----:B0-----:R-:W-:-:S05]  /*0080*/  IMAD R5, R9, UR5, R8 ;  /* 0x0000000509057c24 */ /* 0x001fca000f8e0208 */
[----:B-1----:R-:W-:Y:S01]  /*0090*/  ISETP.GT.AND P0, PT, R5, UR9, PT ;  /* 0x0000000905007c0c */ /* 0x002fe2000bf04270 */
[----:B--2---:R-:W-:-:S05]  /*00a0*/  IMAD R4, R9, UR4, R7 ;  /* 0x0000000409047c24 */ /* 0x004fca000f8e0207 */
[C---:B------:R-:W-:Y:S02]  /*00b0*/  VIMNMX R0, PT, PT, R4.reuse, R5, PT ;  /* 0x0000000504007248 */ /* 0x040fe40003fe0100 */
[----:B------:R-:W-:-:S04]  /*00c0*/  ISETP.GT.OR P0, PT, R4, UR8, P0 ;  /* 0x0000000804007c0c */ /* 0x000fc80008704670 */
[----:B------:R-:W-:-:S13]  /*00d0*/  ISETP.LT.OR P0, PT, R0, 0x1, P0 ;  /* 0x000000010000780c */ /* 0x000fda0000701670 */
[----:B------:R-:W0:Y:S01]  /*00e0*/  @!P0 LDC.64 R10, c[0x0][0x388] ;  /* 0x0000e200ff0a8b82 */ /* 0x000e220000000a00 */
[----:B------:R-:W-:-:S05]  /*00f0*/  @!P0 IADD3 R0, PT, PT, R4, -0x1, RZ ;  /* 0xffffffff04008810 */ /* 0x000fca0007ffe0ff */
[----:B------:R-:W-:-:S05]  /*0100*/  @!P0 IMAD R0, R0, UR9, RZ ;  /* 0x0000000900008c24 */ /* 0x000fca000f8e02ff */
[----:B------:R-:W-:-:S04]  /*0110*/  @!P0 IADD3 R3, P1, PT, R5, R0, RZ ;  /* 0x0000000005038210 */ /* 0x000fc80007f3e0ff */
[----:B------:R-:W-:Y:S02]  /*0120*/  @!P0 LEA.HI.X.SX32 R0, R0, RZ, 0x1, P1 ;  /* 0x000000ff00008211 */ /* 0x000fe400008f0eff */
[----:B0-----:R-:W-:-:S04]  /*0130*/  @!P0 LEA R2, P1, R3, R10, 0x2 ;  /* 0x0000000a03028211 */ /* 0x001fc800078210ff */
[----:B------:R-:W-:-:S06]  /*0140*/  @!P0 LEA.HI.X R3, R3, R11, R0, 0x2, P1 ;  /* 0x0000000b03038211 */ /* 0x000fcc00008f1400 */
[----:B---3--:R-:W2:Y:S01]  /*0150*/  @!P0 LDG.E R3, desc[UR6][R2.64+-0x4] ;  /* 0xfffffc0602038981 */ /* 0x008ea2000c1e1900 */
[----:B------:R-:W0:Y:S01]  /*0160*/  S2UR UR5, SR_CgaCtaId ;  /* 0x00000000000579c3 */ /* 0x000e220000008800 */
[----:B------:R-:W-:Y:S01]  /*0170*/  UMOV UR4, 0x400 ;  /* 0x0000040000047882 */ /* 0x000fe20000000000 */
[----:B------:R-:W-:Y:S02]  /*0180*/  ISETP.GE.AND P1, PT, R5, UR9, PT ;  /* 0x0000000905007c0c */ /* 0x000fe4000bf26270 */
[----:B------:R-:W-:Y:S02]  /*0190*/  VIMNMX.U32 R6, PT, PT, R7, R8, !PT ;  /* 0x0000000807067248 */ /* 0x000fe40007fe0000 */
[----:B------:R-:W-:-:S04]  /*01a0*/  ISETP.GE.OR P1, PT, R4, UR8, P1 ;  /* 0x0000000804007c0c */ /* 0x000fc80008f26670 */
[----:B------:R-:W-:Y:S01]  /*01b0*/  ISETP.GE.U32.OR P1, PT, R6, R9, P1 ;  /* 0x000000090600720c */ /* 0x000fe20000f26470 */
[----:B0-----:R-:W-:-:S06]  /*01c0*/  ULEA UR4, UR5, UR4, 0x18 ;  /* 0x0000000405047291 */ /* 0x001fcc000f8ec0ff */
[----:B------:R-:W-:-:S04]  /*01d0*/  LEA R0, R7, UR4, 0x7 ;  /* 0x0000000407007c11 */ /* 0x000fc8000f8e38ff */
[----:B------:R-:W-:-:S05]  /*01e0*/  LEA R6, R8, R0, 0x2 ;  /* 0x0000000008067211 */ /* 0x000fca00078e10ff */
[----:B--2---:R0:W-:Y:S04]  /*01f0*/  @!P0 STS [R6], R3 ;  /* 0x0000000306008388 */ /* 0x0041e80000000800 */
[----:B------:R0:W-:Y:S01]  /*0200*/  @P0 STS [R6], RZ ;  /* 0x000000ff06000388 */ /* 0x0001e20000000800 */
[----:B------:R-:W-:Y:S06]  /*0210*/  BAR.SYNC.DEFER_BLOCKING 0x0 ;  /* 0x0000000000007b1d */ /* 0x000fec0000010000 */
[----:B------:R-:W-:Y:S05]  /*0220*/  @P1 EXIT ;  /* 0x000000000000194d */ /* 0x000fea0003800000 */
[----:B------:R-:W1:Y:S01]  /*0230*/  LDS R0, [R6] ;  /* 0x0000000006007984 */ /* 0x000e620000000800 */
[----:B------:R-:W1:Y:S01]  /*0240*/  LDCU.128 UR12, c[0x3][URZ] ;  /* 0x00c00000ff0c77ac */ /* 0x000e620008000c00 */
[----:B------:R-:W-:Y:S02]  /*0250*/  IMAD R5, R4, UR9, R5 ;  /* 0x0000000904057c24 */ /* 0x000fe4000f8e0205 */
[----:B0-----:R-:W0:Y:S01]  /*0260*/  LDS R3, [R6+0x4] ;  /* 0x0000040006037984 */ /* 0x001e220000000800 */
[----:B------:R-:W2:Y:S03]  /*0270*/  LDCU.128 UR16, c[0x3][0x10] ;  /* 0x00c00200ff1077ac */ /* 0x000ea60008000c00 */
[----:B------:R-:W3:Y:S01]  /*0280*/  LDS R7, [R6+0x8] ;  /* 0x0000080006077984 */ /* 0x000ee20000000800 */
[----:B------:R-:W4:Y:S03]  /*0290*/  LDCU UR4, c[0x3][0x20] ;  /* 0x00c00400ff0477ac */ /* 0x000f260008000800 */
[----:B------:R-:W5:Y:S04]  /*02a0*/  LDS R9, [R6+0x80] ;  /* 0x0000800006097984 */ /* 0x000f680000000800 */
[----:B------:R-:W2:Y:S04]  /*02b0*/  LDS R11, [R6+0x84] ;  /* 0x00008400060b7984 */ /* 0x000ea80000000800 */
[----:B------:R-:W4:Y:S04]  /*02c0*/  LDS R13, [R6+0x88] ;  /* 0x00008800060d7984 */ /* 0x000f280000000800 */
[----:B------:R-:W4:Y:S04]  /*02d0*/  LDS R15, [R6+0x100] ;  /* 0x00010000060f7984 */ /* 0x000f280000000800 */
[----:B------:R-:W4:Y:S04]  /*02e0*/  LDS R17, [R6+0x104] ;  /* 0x0001040006117984 */ /* 0x000f280000000800 */
[----:B------:R-:W4:Y:S01]  /*02f0*/  LDS R19, [R6+0x108] ;  /* 0x0001080006137984 */ /* 0x000f220000000800 */
[----:B-1----:R-:W-:-:S04]  /*0300*/  FFMA R0, R0, UR12, RZ ;  /* 0x0000000c00007c23 */ /* 0x002fc800080000ff */
[----:B0-----:R-:W-:Y:S02]  /*0310*/  FFMA R0, R3, UR13, R0 ;  /* 0x0000000d03007c23 */ /* 0x001fe40008000000 */
[----:B------:R-:W0:Y:S02]  /*0320*/  LDC.64 R2, c[0x0][0x380] ;  /* 0x0000e000ff027b82 */ /* 0x000e240000000a00 */
[----:B---3--:R-:W-:-:S04]  /*0330*/  FFMA R0, R7, UR14, R0 ;  /* 0x0000000e07007c23 */ /* 0x008fc80008000000 */
[----:B-----5:R-:W-:-:S04]  /*0340*/  FFMA R0, R9, UR15, R0 ;  /* 0x0000000f09007c23 */ /* 0x020fc80008000000 */
[----:B--2---:R-:W-:-:S04]  /*0350*/  FFMA R0, R11, UR16, R0 ;  /* 0x000000100b007c23 */ /* 0x004fc80008000000 */
[----:B----4-:R-:W-:-:S04]  /*0360*/  FFMA R0, R13, UR17, R0 ;  /* 0x000000110d007c23 */ /* 0x010fc80008000000 */
[----:B------:R-:W-:-:S04]  /*0370*/  FFMA R0, R15, UR18, R0 ;  /* 0x000000120f007c23 */ /* 0x000fc80008000000 */
[----:B------:R-:W-:Y:S01]  /*0380*/  FFMA R0, R17, UR19, R0 ;  /* 0x0000001311007c23 */ /* 0x000fe20008000000 */
[----:B0-----:R-:W-:-:S04]  /*0390*/  IMAD.WIDE R2, R5, 0x4, R2 ;  /* 0x0000000405027825 */ /* 0x001fc800078e0202 */
[----:B------:R-:W-:-:S05]  /*03a0*/  FFMA R19, R19, UR4, R0 ;  /* 0x0000000413137c23 */ /* 0x000fca0008000000 */
[----:B------:R-:W-:Y:S01]  /*03b0*/  STG.E desc[UR6][R2.64], R19 ;  /* 0x0000001302007986 */ /* 0x000fe2000c101906 */
[----:B------:R-:W-:Y:S05]  /*03c0*/  EXIT ;  /* 0x000000000000794d */ /* 0x000fea0003800000 */
.L_x_1:
        /* <DEDUP_REMOVED lines=11> */
.L_x_4:


//--------------------- .text._Z10cudaConv2dPfS_ii --------------------------
	.section	.text._Z10cudaConv2dPfS_ii,"ax",@progbits
	.align	128
        .global         _Z10cudaConv2dPfS_ii
        .type           _Z10cudaConv2dPfS_ii,@function
        .size           _Z10cudaConv2dPfS_ii,(.L_x_5 - _Z10cudaConv2dPfS_ii)
        .other          _Z10cudaConv2dPfS_ii,@"STO_CUDA_ENTRY STV_DEFAULT"
_Z10cudaConv2dPfS_ii:
.text._Z10cudaConv2dPfS_ii:
[----:B------:R-:W-:Y:S01]  /*0000*/  LDC R1, c[0x0][0x37c] ;  /* 0x0000df00ff017b82 */ /* 0x000fe20000000800 */
[----:B------:R-:W0:Y:S07]  /*0010*/  S2R R5, SR_TID.X ;  /* 0x0000000000057919 */ /* 0x000e2e0000002100 */
[----:B------:R-:W1:Y:S01]  /*0020*/  LDC R8, c[0x0][0x364] ;  /* 0x0000d900ff087b82 */ /* 0x000e620000000800 */
[----:B------:R-:W2:Y:S01]  /*0030*/  LDCU.64 UR6, c[0x0][0x390] ;  /* 0x00007200ff0677ac */ /* 0x000ea20008000a00 */
[----:B------:R-:W1:Y:S06]  /*0040*/  S2R R3, SR_TID.Y ;  /* 0x0000000000037919 */ /* 0x000e6c0000002200 */
[----:B------:R-:W0:Y:S08]  /*0050*/  S2UR UR5, SR_CTAID.X ;  /* 0x00000000000579c3 */ /* 0x000e300000002500 */
[----:B------:R-:W0:Y:S08]  /*0060*/  LDC R4, c[0x0][0x360] ;  /* 0x0000d800ff047b82 */ /* 0x000e300000000800 */
[----:B------:R-:W1:Y:S01]  /*0070*/  S2UR UR4, SR_CTAID.Y ;  /* 0x00000000000479c3 */ /* 0x000e620000002600 */
[----:B0-----:R-:W-:-:S05]  /*0080*/  IMAD R4, R4, UR5, R5 ;  /* 0x0000000504047c24 */ /* 0x001fca000f8e0205 */
[----:B--2---:R-:W-:Y:S01]  /*0090*/  ISETP.GE.AND P0, PT, R4, UR7, PT ;  /* 0x0000000704007c0c */ /* 0x004fe2000bf06270 */
[----:B-1----:R-:W-:-:S05]  /*00a0*/  IMAD R8, R8, UR4, R3 ;  /* 0x0000000408087c24 */ /* 0x002fca000f8e0203 */
[----:B------:R-:W-:-:S13]  /*00b0*/  ISETP.GE.OR P0, PT, R8, UR6, P0 ;  /* 0x0000000608007c0c */ /* 0x000fda0008706670 */
[----:B------:R-:W-:Y:S05]  /*00c0*/  @P0 EXIT ;  /* 0x000000000000094d */ /* 0x000fea0003800000 */
[C---:B------:R-:W-:Y:S01]  /*00d0*/  ISETP.NE.AND P1, PT, R8.reuse, RZ, PT ;  /* 0x000000ff0800720c */ /* 0x040fe20003f25270 */
[----:B------:R-:W0:Y:S01]  /*00e0*/  LDCU.64 UR8, c[0x0][0x388] ;  /* 0x00007100ff0877ac */ /* 0x000e220008000a00 */
[----:B------:R-:W-:Y:S01]  /*00f0*/  VIADD R0, R8, 0xffffffff ;  /* 0xffffffff08007836 */ /* 0x000fe20000000000 */
[----:B------:R-:W-:Y:S02]  /*0100*/  SHF.R.S32.HI R12, RZ, 0x1f, R4 ;  /* 0x0000001fff0c7819 */ /* 0x000fe40000011404 */
[----:B------:R-:W-:Y:S01]  /*0110*/  ISETP.LT.OR P3, PT, R4, RZ, !P1 ;  /* 0x000000ff0400720c */ /* 0x000fe20004f61670 */
[----:B------:R-:W-:Y:S01]  /*0120*/  IMAD R5, R0, UR7, RZ ;  /* 0x0000000700057c24 */ /* 0x000fe2000f8e02ff */
[----:B------:R-:W1:Y:S01]  /*0130*/  LDCU.64 UR4, c[0x0][0x358] ;  /* 0x00006b00ff0477ac */ /* 0x000e620008000a00 */
[----:B------:R-:W-:-:S03]  /*0140*/  ISETP.LT.OR P1, PT, R4, 0x1, !P1 ;  /* 0x000000010400780c */ /* 0x000fc60004f21670 */
[----:B------:R-:W-:-:S04]  /*0150*/  IADD3 R0, P0, PT, R4, R5, RZ ;  /* 0x0000000504007210 */ /* 0x000fc80007f1e0ff */
[----:B------:R-:W-:-:S03]  /*0160*/  LEA.HI.X.SX32 R3, R5, R12, 0x1, P0 ;  /* 0x0000000c05037211 */ /* 0x000fc600000f0eff */
[----:B------:R-:W2:Y:S01]  /*0170*/  @!P3 LDC.64 R6, c[0x0][0x388] ;  /* 0x0000e200ff06bb82 */ /* 0x000ea20000000a00 */
[----:B0-----:R-:W-:-:S04]  /*0180*/  LEA R2, P0, R0, UR8, 0x2 ;  /* 0x0000000800027c11 */ /* 0x001fc8000f8010ff */
[----:B------:R-:W-:-:S03]  /*0190*/  LEA.HI.X R3, R0, UR9, R3, 0x2, P0 ;  /* 0x0000000900037c11 */ /* 0x000fc600080f1403 */
[----:B------:R-:W0:Y:S02]  /*01a0*/  @!P1 LDC R9, c[0x3][RZ] ;  /* 0x00c00000ff099b82 */ /* 0x000e240000000800 */
[----:B-1----:R-:W0:Y:S01]  /*01b0*/  @!P1 LDG.E R0, desc[UR4][R2.64+-0x4] ;  /* 0xfffffc0402009981 */ /* 0x002e22000c1e1900 */
[C---:B------:R-:W-:Y:S01]  /*01c0*/  @!P3 IMAD.IADD R5, R4.reuse, 0x1, R5 ;  /* 0x000000010405b824 */ /* 0x040fe200078e0205 */
[----:B------:R-:W-:Y:S01]  /*01d0*/  ISETP.GE.AND P4, PT, R4, RZ, PT ;  /* 0x000000ff0400720c */ /* 0x000fe20003f86270 */
[----:B------:R-:W-:-:S03]  /*01e0*/  VIADD R14, R8, 0x1 ;  /* 0x00000001080e7836 */ /* 0x000fc60000000000 */
[----:B------:R-:W1:Y:S01]  /*01f0*/  @!P3 LDC R17, c[0x3][0x4] ;  /* 0x00c00100ff11bb82 */ /* 0x000e620000000800 */
[----:B--2---:R-:W-:-:S08]  /*0200*/  @!P3 IMAD.WIDE R6, R5, 0x4, R6 ;  /* 0x000000040506b825 */ /* 0x004fd000078e0206 */
[----:B------:R-:W2:Y:S01]  /*0210*/  @P4 LDC.64 R10, c[0x0][0x388] ;  /* 0x0000e200ff0a4b82 */ /* 0x000ea20000000a00 */
[----:B------:R3:W1:Y:S01]  /*0220*/  @!P3 LDG.E R16, desc[UR4][R6.64] ;  /* 0x000000040610b981 */ /* 0x000662000c1e1900 */
[----:B------:R-:W-:Y:S01]  /*0230*/  VIADD R5, R4, 0x1 ;  /* 0x0000000104057836 */ /* 0x000fe20000000000 */
[----:B------:R-:W-:Y:S01]  /*0240*/  ISETP.GE.U32.AND P0, PT, R14, UR6, PT ;  /* 0x000000060e007c0c */ /* 0x000fe2000bf06070 */
[----:B------:R-:W-:-:S03]  /*0250*/  IMAD R15, R8, UR7, RZ ;  /* 0x00000007080f7c24 */ /* 0x000fc6000f8e02ff */
[C---:B------:R-:W-:Y:S01]  /*0260*/  ISETP.LT.OR P0, PT, R4.reuse, RZ, P0 ;  /* 0x000000ff0400720c */ /* 0x040fe20000701670 */
[----:B------:R-:W-:Y:S01]  /*0270*/  IMAD.IADD R13, R4, 0x1, R15 ;  /* 0x00000001040d7824 */ /* 0x000fe200078e020f */
[----:B------:R-:W-:Y:S01]  /*0280*/  ISETP.GE.AND P2, PT, R5, UR7, PT ;  /* 0x0000000705007c0c */ /* 0x000fe2000bf46270 */
[----:B------:R-:W-:-:S03]  /*0290*/  IMAD.MOV.U32 R5, RZ, RZ, RZ ;  /* 0x000000ffff057224 */ /* 0x000fc600078e00ff */
[----:B------:R-:W-:-:S04]  /*02a0*/  ISETP.GT.AND P2, PT, R4, -0x2, !P2 ;  /* 0xfffffffe0400780c */ /* 0x000fc80005744270 */
[----:B------:R-:W-:-:S03]  /*02b0*/  ISETP.EQ.OR P5, PT, R8, RZ, !P2 ;  /* 0x000000ff0800720c */ /* 0x000fc600057a2670 */
[----:B---3--:R-:W3:Y:S08]  /*02c0*/  @!P0 LDC.64 R6, c[0x0][0x388] ;  /* 0x0000e200ff068b82 */ /* 0x008ef00000000a00 */
[----:B------:R-:W4:Y:S02]  /*02d0*/  @!P0 LDC R20, c[0x3][0x1c] ;  /* 0x00c00700ff148b82 */ /* 0x000f240000000800 */
[----:B------:R5:W4:Y:S06]  /*02e0*/  @!P5 LDG.E R2, desc[UR4][R2.64+0x4] ;  /* 0x000004040202d981 */ /* 0x000b2c000c1e1900 */
[----:B-----5:R-:W4:Y:S01]  /*02f0*/  @!P5 LDC R3, c[0x3][0x8] ;  /* 0x00c00200ff03db82 */ /* 0x020f220000000800 */
[----:B0-----:R-:W-:Y:S01]  /*0300*/  @!P1 FFMA R5, R0, R9, RZ ;  /* 0x0000000900059223 */ /* 0x001fe200000000ff */
[----:B------:R-:W-:-:S02]  /*0310*/  ISETP.GT.AND P1, PT, R4, UR7, PT ;  /* 0x0000000704007c0c */ /* 0x000fc4000bf24270 */
[C---:B------:R-:W-:Y:S02]  /*0320*/  IADD3 R0, P6, PT, R4.reuse, R15, RZ ;  /* 0x0000000f04007210 */ /* 0x040fe40007fde0ff */
[----:B------:R-:W-:Y:S02]  /*0330*/  ISETP.GT.AND P1, PT, R4, RZ, !P1 ;  /* 0x000000ff0400720c */ /* 0x000fe40004f24270 */
[C---:B------:R-:W-:Y:S01]  /*0340*/  LEA.HI.X.SX32 R9, R15.reuse, R12, 0x1, P6 ;  /* 0x0000000c0f097211 */ /* 0x040fe200030f0eff */
[----:B------:R-:W-:Y:S01]  /*0350*/  VIADD R15, R15, UR7 ;  /* 0x000000070f0f7c36 */ /* 0x000fe20008000000 */
[----:B------:R-:W-:-:S04]  /*0360*/  LEA R8, P6, R0, UR8, 0x2 ;  /* 0x0000000800087c11 */ /* 0x000fc8000f8c10ff */
[----:B------:R-:W-:Y:S02]  /*0370*/  LEA.HI.X R9, R0, UR9, R9, 0x2, P6 ;  /* 0x0000000900097c11 */ /* 0x000fe4000b0f1409 */
[----:B------:R-:W-:-:S03]  /*0380*/  IADD3 R18, P6, PT, R4, R15, RZ ;  /* 0x0000000f04127210 */ /* 0x000fc60007fde0ff */
[----:B------:R-:W5:Y:S01]  /*0390*/  @P1 LDG.E R0, desc[UR4][R8.64+-0x4] ;  /* 0xfffffc0408001981 */ /* 0x000f62000c1e1900 */
[----:B-1----:R-:W-:Y:S01]  /*03a0*/  @!P3 FFMA R5, R16, R17, R5 ;  /* 0x000000111005b223 */ /* 0x002fe20000000005 */
[----:B------:R-:W-:Y:S01]  /*03b0*/  ISETP.GE.U32.OR P3, PT, R14, UR6, !P1 ;  /* 0x000000060e007c0c */ /* 0x000fe2000cf66470 */
[----:B--2---:R-:W-:Y:S01]  /*03c0*/  @P4 IMAD.WIDE R16, R13, 0x4, R10 ;  /* 0x000000040d104825 */ /* 0x004fe200078e020a */
[----:B------:R-:W-:Y:S02]  /*03d0*/  LEA.HI.X.SX32 R11, R15, R12, 0x1, P6 ;  /* 0x0000000c0f0b7211 */ /* 0x000fe400030f0eff */
[----:B------:R-:W-:Y:S02]  /*03e0*/  LEA R10, P6, R18, UR8, 0x2 ;  /* 0x00000008120a7c11 */ /* 0x000fe4000f8c10ff */
[----:B------:R0:W2:Y:S01]  /*03f0*/  @P4 LDG.E R12, desc[UR4][R16.64] ;  /* 0x00000004100c4981 */ /* 0x0000a2000c1e1900 */
[----:B------:R-:W-:Y:S01]  /*0400*/  @!P0 IMAD.IADD R15, R4, 0x1, R15 ;  /* 0x00000001040f8824 */ /* 0x000fe200078e020f */
[----:B------:R-:W-:-:S02]  /*0410*/  LEA.HI.X R11, R18, UR9, R11, 0x2, P6 ;  /* 0x00000009120b7c11 */ /* 0x000fc4000b0f140b */
[----:B------:R-:W-:Y:S01]  /*0420*/  ISETP.GE.U32.OR P6, PT, R14, UR6, !P2 ;  /* 0x000000060e007c0c */ /* 0x000fe2000d7c6470 */
[----:B------:R1:W2:Y:S01]  /*0430*/  @P2 LDG.E R4, desc[UR4][R8.64+0x4] ;  /* 0x0000040408042981 */ /* 0x0002a2000c1e1900 */
[----:B---3--:R-:W-:Y:S01]  /*0440*/  @!P0 IMAD.WIDE R6, R15, 0x4, R6 ;  /* 0x000000040f068825 */ /* 0x008fe200078e0206 */
[----:B------:R-:W3:Y:S02]  /*0450*/  @!P3 LDC R19, c[0x3][0x18] ;  /* 0x00c00600ff13bb82 */ /* 0x000ee40000000800 */
[----:B------:R-:W3:Y:S04]  /*0460*/  @!P3 LDG.E R14, desc[UR4][R10.64+-0x4] ;  /* 0xfffffc040a0eb981 */ /* 0x000ee8000c1e1900 */
[----:B------:R-:W3:Y:S02]  /*0470*/  @!P0 LDG.E R6, desc[UR4][R6.64] ;  /* 0x0000000406068981 */ /* 0x000ee4000c1e1900 */
[----:B------:R-:W5:Y:S02]  /*0480*/  @P1 LDC R15, c[0x3][0xc] ;  /* 0x00c00300ff0f1b82 */ /* 0x000f640000000800 */
[----:B------:R-:W3:Y:S06]  /*0490*/  @!P6 LDG.E R18, desc[UR4][R10.64+0x4] ;  /* 0x000004040a12e981 */ /* 0x000eec000c1e1900 */
[----:B0-----:R-:W2:Y:S08]  /*04a0*/  @P4 LDC R16, c[0x3][0x10] ;  /* 0x00c00400ff104b82 */ /* 0x001eb00000000800 */
[----:B------:R-:W0:Y:S01]  /*04b0*/  @P2 LDC R17, c[0x3][0x14] ;  /* 0x00c00500ff112b82 */ /* 0x000e220000000800 */
[----:B----4-:R-:W-:-:S07]  /*04c0*/  @!P5 FFMA R5, R2, R3, R5 ;  /* 0x000000030205d223 */ /* 0x010fce0000000005 */
[----:B------:R-:W4:Y:S08]  /*04d0*/  LDC.64 R2, c[0x0][0x380] ;  /* 0x0000e000ff027b82 */ /* 0x000f300000000a00 */
[----:B-1----:R-:W1:Y:S01]  /*04e0*/  @!P6 LDC R8, c[0x3][0x20] ;  /* 0x00c00800ff08eb82 */ /* 0x002e620000000800 */
[----:B----4-:R-:W-:-:S04]  /*04f0*/  IMAD.WIDE R2, R13, 0x4, R2 ;  /* 0x000000040d027825 */ /* 0x010fc800078e0202 */
[----:B-----5:R-:W-:-:S04]  /*0500*/  @P1 FFMA R5, R0, R15, R5 ;  /* 0x0000000f00051223 */ /* 0x020fc80000000005 */
[----:B--2---:R-:W-:-:S04]  /*0510*/  @P4 FFMA R5, R12, R16, R5 ;  /* 0x000000100c054223 */ /* 0x004fc80000000005 */
[----:B0-----:R-:W-:-:S04]  /*0520*/  @P2 FFMA R5, R4, R17, R5 ;  /* 0x0000001104052223 */ /* 0x001fc80000000005 */
[----:B---3--:R-:W-:-:S04]  /*0530*/  @!P3 FFMA R5, R14, R19, R5 ;  /* 0x000000130e05b223 */ /* 0x008fc80000000005 */
[----:B------:R-:W-:-:S04]  /*0540*/  @!P0 FFMA R5, R6, R20, R5 ;  /* 0x0000001406058223 */ /* 0x000fc80000000005 */
[----:B-1----:R-:W-:-:S05]  /*0550*/  @!P6 FFMA R5, R18, R8, R5 ;  /* 0x000000081205e223 */ /* 0x002fca0000000005 */
[----:B------:R-:W-:Y:S01]  /*0560*/  STG.E desc[UR4][R2.64], R5 ;  /* 0x0000000502007986 */ /* 0x000fe2000c101904 */
[----:B------:R-:W-:Y:S05]  /*0570*/  EXIT ;  /* 0x000000000000794d */ /* 0x000fea0003800000 */
.L_x_2:
        /* <DEDUP_REMOVED lines=16> */
.L_x_5:


//--------------------- .nv.shared.reserved.0     --------------------------
	.section	.nv.shared.reserved.0,"aw",@nobits
	.weak		__nv_reservedSMEM_offset_0_alias
	.size		__nv_reservedSMEM_offset_0_alias, 0, 64
	.other		__nv_reservedSMEM_offset_0_alias,@"STO_CUDA_RESERVED_SHARED STV_DEFAULT"
__nv_reservedSMEM_offset_0_alias:
	.zero		0
	.zero		64


//--------------------- .nv.shared._Z15cudaConv2dTiledPfS_iii --------------------------
	.section	.nv.shared._Z15cudaConv2dTiledPfS_iii,"aw",@nobits
	.sectionflags	@""
	.align	4
.nv.shared._Z15cudaConv2dTiledPfS_iii:
	.zero		5120


//--------------------- .nv.constant0._Z8cudaFillPffi --------------------------
	.section	.nv.constant0._Z8cudaFillPffi,"a",@progbits
	.sectionflags	@""
	.align	4
.nv.constant0._Z8cudaFillPffi:
	.zero		912


//--------------------- .nv.constant0._Z15cudaConv2dTiledPfS_iii --------------------------
	.section	.nv.constant0._Z15cudaConv2dTiledPfS_iii,"a",@progbits
	.sectionflags	@""
	.align	4
.nv.constant0._Z15cudaConv2dTiledPfS_iii:
	.zero		924


//--------------------- .nv.constant0._Z10cudaConv2dPfS_ii --------------------------
	.section	.nv.constant0._Z10cudaConv2dPfS_ii,"a",@progbits
	.sectionflags	@""
	.align	4
.nv.constant0._Z10cudaConv2dPfS_ii:
	.zero		920


//--------------------- SYMBOLS --------------------------

	.type		.nv.reservedSmem.offset0,@object
	.size		.nv.reservedSmem.offset0,0x4
	.type		.nv.reservedSmem.cap,@object
	.size		.nv.reservedSmem.cap,0x4
